//
// Generated by NVIDIA NVVM Compiler
//
// Compiler Build ID: CL-36424714
// Cuda compilation tools, release 13.0, V13.0.88
// Based on NVVM 20.0.0
//

.version 9.0
.target sm_100
.address_size 64

	// .globl	_Z17mat_mul_reg_tiledPKfS0_Pf
// _ZZ17mat_mul_reg_tiledPKfS0_PfE2as has been demoted
// _ZZ17mat_mul_reg_tiledPKfS0_PfE2bs has been demoted

.visible .entry _Z17mat_mul_reg_tiledPKfS0_Pf(
	.param .u64 .ptr .align 1 _Z17mat_mul_reg_tiledPKfS0_Pf_param_0,
	.param .u64 .ptr .align 1 _Z17mat_mul_reg_tiledPKfS0_Pf_param_1,
	.param .u64 .ptr .align 1 _Z17mat_mul_reg_tiledPKfS0_Pf_param_2
)
{
	.reg .pred 	%p<74>;
	.reg .b32 	%r<107>;
	.reg .b32 	%f<122>;
	.reg .b64 	%rd<59>;
	// demoted variable
	.shared .align 4 .b8 _ZZ17mat_mul_reg_tiledPKfS0_PfE2as[4096];
	// demoted variable
	.shared .align 4 .b8 _ZZ17mat_mul_reg_tiledPKfS0_PfE2bs[4096];
	ld.param.u64 	%rd14, [_Z17mat_mul_reg_tiledPKfS0_Pf_param_0];
	ld.param.u64 	%rd15, [_Z17mat_mul_reg_tiledPKfS0_Pf_param_1];
	ld.param.u64 	%rd16, [_Z17mat_mul_reg_tiledPKfS0_Pf_param_2];
	cvta.to.global.u64 	%rd1, %rd15;
	cvta.to.global.u64 	%rd17, %rd14;
	cvta.to.global.u64 	%rd2, %rd16;
	mov.u32 	%r32, %ctaid.y;
	mov.u32 	%r33, %ctaid.x;
	mov.u32 	%r34, %tid.y;
	mov.u32 	%r35, %tid.x;
	shl.b32 	%r36, %r32, 5;
	shl.b32 	%r1, %r34, 2;
	add.s32 	%r2, %r36, %r1;
	shl.b32 	%r37, %r33, 5;
	shl.b32 	%r3, %r35, 2;
	add.s32 	%r38, %r37, %r3;
	shl.b32 	%r39, %r34, 9;
	shl.b32 	%r40, %r35, 4;
	add.s32 	%r41, %r39, %r40;
	or.b32  	%r42, %r41, 8;
	mov.u32 	%r43, _ZZ17mat_mul_reg_tiledPKfS0_PfE2as;
	add.s32 	%r4, %r43, %r42;
	mov.u32 	%r44, _ZZ17mat_mul_reg_tiledPKfS0_PfE2bs;
	add.s32 	%r5, %r44, %r42;
	add.s64 	%rd3, %rd17, 8;
	shl.b32 	%r6, %r34, 12;
	add.s32 	%r7, %r38, %r6;
	cvt.s64.s32 	%rd4, %r38;
	mov.b32 	%r98, 0;
	mov.f32 	%f90, 0f00000000;
	mov.f32 	%f91, %f90;
	mov.f32 	%f92, %f90;
	mov.f32 	%f93, %f90;
	mov.f32 	%f94, %f90;
	mov.f32 	%f95, %f90;
	mov.f32 	%f96, %f90;
	mov.f32 	%f97, %f90;
	mov.f32 	%f98, %f90;
	mov.f32 	%f99, %f90;
	mov.f32 	%f100, %f90;
	mov.f32 	%f101, %f90;
	mov.f32 	%f102, %f90;
	mov.f32 	%f103, %f90;
	mov.f32 	%f104, %f90;
	mov.f32 	%f105, %f90;
$L__BB0_1:
	shl.b32 	%r46, %r98, 5;
	add.s32 	%r9, %r46, %r3;
	mov.u32 	%r47, %ctaid.y;
	shl.b32 	%r48, %r47, 15;
	add.s32 	%r49, %r48, %r6;
	add.s32 	%r50, %r49, %r3;
	add.s32 	%r102, %r50, %r46;
	add.s32 	%r100, %r1, %r46;
	shl.b32 	%r51, %r98, 15;
	add.s32 	%r99, %r7, %r51;
	add.s32 	%r52, %r6, %r51;
	cvt.u64.u32 	%rd18, %r52;
	add.s64 	%rd19, %rd4, %rd18;
	shl.b64 	%rd20, %rd19, 2;
	add.s64 	%rd21, %rd1, %rd20;
	add.s64 	%rd58, %rd21, 8;
	mov.b32 	%r105, 0;
	mov.u32 	%r101, %r2;
	mov.u32 	%r103, %r5;
	mov.u32 	%r104, %r4;
$L__BB0_2:
	mul.wide.u32 	%rd22, %r102, 4;
	add.s64 	%rd7, %rd3, %rd22;
	max.u32 	%r53, %r101, %r9;
	setp.gt.u32 	%p1, %r53, 1023;
	@%p1 bra 	$L__BB0_4;
	ld.global.f32 	%f50, [%rd7+-8];
	st.shared.f32 	[%r104+-8], %f50;
	bra.uni 	$L__BB0_5;
$L__BB0_4:
	mov.b32 	%r54, 0;
	st.shared.u32 	[%r104+-8], %r54;
$L__BB0_5:
	cvt.u32.u64 	%r55, %rd4;
	setp.gt.u32 	%p2, %r100, 1023;
	setp.gt.s32 	%p3, %r55, 1023;
	or.pred  	%p4, %p2, %p3;
	@%p4 bra 	$L__BB0_7;
	mul.wide.s32 	%rd24, %r99, 4;
	add.s64 	%rd25, %rd1, %rd24;
	ld.global.f32 	%f51, [%rd25];
	st.shared.f32 	[%r103+-8], %f51;
	bra.uni 	$L__BB0_8;
$L__BB0_7:
	mov.b32 	%r56, 0;
	st.shared.u32 	[%r103+-8], %r56;
$L__BB0_8:
	setp.lt.u32 	%p5, %r101, 1024;
	setp.lt.u32 	%p6, %r9, 1023;
	and.pred  	%p7, %p5, %p6;
	@%p7 bra 	$L__BB0_10;
	mov.b32 	%r57, 0;
	st.shared.u32 	[%r104+-4], %r57;
	bra.uni 	$L__BB0_11;
$L__BB0_10:
	ld.global.f32 	%f52, [%rd7+-4];
	st.shared.f32 	[%r104+-4], %f52;
$L__BB0_11:
	cvt.u32.u64 	%r58, %rd4;
	setp.lt.u32 	%p8, %r100, 1024;
	setp.lt.s32 	%p9, %r58, 1023;
	and.pred  	%p10, %p8, %p9;
	@%p10 bra 	$L__BB0_13;
	mov.b32 	%r59, 0;
	st.shared.u32 	[%r103+-4], %r59;
	bra.uni 	$L__BB0_14;
$L__BB0_13:
	ld.global.f32 	%f53, [%rd58+-4];
	st.shared.f32 	[%r103+-4], %f53;
$L__BB0_14:
	setp.lt.u32 	%p12, %r9, 1022;
	and.pred  	%p13, %p5, %p12;
	@%p13 bra 	$L__BB0_16;
	mov.b32 	%r60, 0;
	st.shared.u32 	[%r104], %r60;
	bra.uni 	$L__BB0_17;
$L__BB0_16:
	ld.global.f32 	%f54, [%rd7];
	st.shared.f32 	[%r104], %f54;
$L__BB0_17:
	cvt.u32.u64 	%r61, %rd4;
	setp.lt.s32 	%p15, %r61, 1022;
	and.pred  	%p16, %p8, %p15;
	@%p16 bra 	$L__BB0_19;
	mov.b32 	%r62, 0;
	st.shared.u32 	[%r103], %r62;
	bra.uni 	$L__BB0_20;
$L__BB0_19:
	ld.global.f32 	%f55, [%rd58];
	st.shared.f32 	[%r103], %f55;
$L__BB0_20:
	setp.lt.u32 	%p18, %r9, 1021;
	and.pred  	%p19, %p5, %p18;
	@%p19 bra 	$L__BB0_22;
	mov.b32 	%r63, 0;
	st.shared.u32 	[%r104+4], %r63;
	bra.uni 	$L__BB0_23;
$L__BB0_22:
	ld.global.f32 	%f56, [%rd7+4];
	st.shared.f32 	[%r104+4], %f56;
$L__BB0_23:
	cvt.u32.u64 	%r64, %rd4;
	setp.lt.s32 	%p21, %r64, 1021;
	and.pred  	%p22, %p8, %p21;
	@%p22 bra 	$L__BB0_25;
	mov.b32 	%r65, 0;
	st.shared.u32 	[%r103+4], %r65;
	bra.uni 	$L__BB0_26;
$L__BB0_25:
	ld.global.f32 	%f57, [%rd58+4];
	st.shared.f32 	[%r103+4], %f57;
$L__BB0_26:
	add.s32 	%r105, %r105, 1;
	add.s32 	%r104, %r104, 128;
	add.s32 	%r103, %r103, 128;
	add.s32 	%r102, %r102, 1024;
	add.s32 	%r101, %r101, 1;
	add.s32 	%r100, %r100, 1;
	add.s32 	%r99, %r99, 1024;
	add.s64 	%rd58, %rd58, 4096;
	setp.ne.s32 	%p23, %r105, 4;
	@%p23 bra 	$L__BB0_2;
	bar.sync 	0;
	mov.b32 	%r106, 0;
$L__BB0_28:
	shl.b32 	%r67, %r106, 2;
	mov.u32 	%r68, _ZZ17mat_mul_reg_tiledPKfS0_PfE2as;
	add.s32 	%r69, %r68, %r67;
	shl.b32 	%r70, %r1, 7;
	add.s32 	%r71, %r69, %r70;
	ld.shared.f32 	%f58, [%r71];
	ld.shared.f32 	%f59, [%r71+128];
	ld.shared.f32 	%f60, [%r71+256];
	ld.shared.f32 	%f61, [%r71+384];
	shl.b32 	%r72, %r106, 7;
	mov.u32 	%r73, _ZZ17mat_mul_reg_tiledPKfS0_PfE2bs;
	add.s32 	%r74, %r73, %r72;
	shl.b32 	%r75, %r3, 2;
	add.s32 	%r76, %r74, %r75;
	ld.shared.f32 	%f62, [%r76];
	ld.shared.f32 	%f63, [%r76+4];
	ld.shared.f32 	%f64, [%r76+8];
	ld.shared.f32 	%f65, [%r76+12];
	fma.rn.f32 	%f66, %f58, %f62, %f97;
	fma.rn.f32 	%f67, %f58, %f63, %f96;
	fma.rn.f32 	%f68, %f58, %f64, %f95;
	fma.rn.f32 	%f69, %f58, %f65, %f94;
	fma.rn.f32 	%f70, %f59, %f62, %f93;
	fma.rn.f32 	%f71, %f59, %f63, %f92;
	fma.rn.f32 	%f72, %f59, %f64, %f91;
	fma.rn.f32 	%f73, %f59, %f65, %f90;
	fma.rn.f32 	%f74, %f60, %f62, %f98;
	fma.rn.f32 	%f75, %f60, %f63, %f99;
	fma.rn.f32 	%f76, %f60, %f64, %f100;
	fma.rn.f32 	%f77, %f60, %f65, %f101;
	fma.rn.f32 	%f78, %f61, %f62, %f102;
	fma.rn.f32 	%f79, %f61, %f63, %f103;
	fma.rn.f32 	%f80, %f61, %f64, %f104;
	fma.rn.f32 	%f81, %f61, %f65, %f105;
	ld.shared.f32 	%f82, [%r71+4];
	ld.shared.f32 	%f83, [%r71+132];
	ld.shared.f32 	%f84, [%r71+260];
	ld.shared.f32 	%f85, [%r71+388];
	ld.shared.f32 	%f86, [%r76+128];
	ld.shared.f32 	%f87, [%r76+132];
	ld.shared.f32 	%f88, [%r76+136];
	ld.shared.f32 	%f89, [%r76+140];
	fma.rn.f32 	%f97, %f82, %f86, %f66;
	fma.rn.f32 	%f96, %f82, %f87, %f67;
	fma.rn.f32 	%f95, %f82, %f88, %f68;
	fma.rn.f32 	%f94, %f82, %f89, %f69;
	fma.rn.f32 	%f93, %f83, %f86, %f70;
	fma.rn.f32 	%f92, %f83, %f87, %f71;
	fma.rn.f32 	%f91, %f83, %f88, %f72;
	fma.rn.f32 	%f90, %f83, %f89, %f73;
	fma.rn.f32 	%f98, %f84, %f86, %f74;
	fma.rn.f32 	%f99, %f84, %f87, %f75;
	fma.rn.f32 	%f100, %f84, %f88, %f76;
	fma.rn.f32 	%f101, %f84, %f89, %f77;
	fma.rn.f32 	%f102, %f85, %f86, %f78;
	fma.rn.f32 	%f103, %f85, %f87, %f79;
	fma.rn.f32 	%f104, %f85, %f88, %f80;
	fma.rn.f32 	%f105, %f85, %f89, %f81;
	add.s32 	%r106, %r106, 2;
	setp.ne.s32 	%p24, %r106, 32;
	@%p24 bra 	$L__BB0_28;
	bar.sync 	0;
	add.s32 	%r98, %r98, 1;
	setp.ne.s32 	%p25, %r98, 32;
	@%p25 bra 	$L__BB0_1;
	cvt.u32.u64 	%r77, %rd4;
	setp.gt.s32 	%p26, %r77, 1023;
	setp.gt.u32 	%p27, %r2, 1023;
	shl.b32 	%r30, %r2, 10;
	or.pred  	%p28, %p27, %p26;
	@%p28 bra 	$L__BB0_32;
	add.s32 	%r79, %r30, %r77;
	mul.wide.s32 	%rd30, %r79, 4;
	add.s64 	%rd31, %rd2, %rd30;
	st.global.f32 	[%rd31], %f97;
$L__BB0_32:
	setp.gt.u32 	%p29, %r2, 1023;
	setp.gt.s32 	%p30, %r77, 1022;
	cvt.s64.s32 	%rd9, %r30;
	add.s64 	%rd33, %rd9, %rd4;
	shl.b64 	%rd34, %rd33, 2;
	add.s64 	%rd10, %rd2, %rd34;
	or.pred  	%p31, %p29, %p30;
	@%p31 bra 	$L__BB0_34;
	st.global.f32 	[%rd10+4], %f96;
$L__BB0_34:
	setp.gt.u32 	%p32, %r2, 1023;
	setp.gt.s32 	%p33, %r77, 1021;
	or.pred  	%p34, %p32, %p33;
	@%p34 bra 	$L__BB0_36;
	st.global.f32 	[%rd10+8], %f95;
$L__BB0_36:
	setp.gt.u32 	%p35, %r2, 1023;
	setp.gt.s32 	%p36, %r77, 1020;
	or.pred  	%p37, %p35, %p36;
	@%p37 bra 	$L__BB0_38;
	st.global.f32 	[%rd10+12], %f94;
$L__BB0_38:
	setp.gt.s32 	%p38, %r77, 1023;
	setp.gt.u32 	%p39, %r2, 1022;
	or.pred  	%p40, %p39, %p38;
	@%p40 bra 	$L__BB0_40;
	st.global.f32 	[%rd10+4096], %f93;
$L__BB0_40:
	setp.gt.u32 	%p41, %r2, 1022;
	setp.gt.s32 	%p42, %r77, 1022;
	add.s32 	%r85, %r77, 1;
	cvt.s64.s32 	%rd39, %r85;
	add.s64 	%rd40, %rd9, %rd39;
	shl.b64 	%rd41, %rd40, 2;
	add.s64 	%rd11, %rd2, %rd41;
	or.pred  	%p43, %p41, %p42;
	@%p43 bra 	$L__BB0_42;
	st.global.f32 	[%rd11+4096], %f92;
$L__BB0_42:
	setp.gt.u32 	%p44, %r2, 1022;
	setp.gt.s32 	%p45, %r77, 1021;
	add.s32 	%r87, %r77, 2;
	cvt.s64.s32 	%rd43, %r87;
	add.s64 	%rd44, %rd9, %rd43;
	shl.b64 	%rd45, %rd44, 2;
	add.s64 	%rd12, %rd2, %rd45;
	or.pred  	%p46, %p44, %p45;
	@%p46 bra 	$L__BB0_44;
	st.global.f32 	[%rd12+4096], %f91;
$L__BB0_44:
	setp.gt.u32 	%p47, %r2, 1022;
	setp.gt.s32 	%p48, %r77, 1020;
	add.s32 	%r89, %r77, 3;
	cvt.s64.s32 	%rd47, %r89;
	add.s64 	%rd48, %rd9, %rd47;
	shl.b64 	%rd49, %rd48, 2;
	add.s64 	%rd13, %rd2, %rd49;
	or.pred  	%p49, %p47, %p48;
	@%p49 bra 	$L__BB0_46;
	st.global.f32 	[%rd13+4096], %f90;
$L__BB0_46:
	setp.gt.s32 	%p50, %r77, 1023;
	setp.gt.u32 	%p51, %r2, 1021;
	or.pred  	%p52, %p51, %p50;
	@%p52 bra 	$L__BB0_48;
	st.global.f32 	[%rd10+8192], %f98;
$L__BB0_48:
	setp.gt.u32 	%p53, %r2, 1021;
	setp.gt.s32 	%p54, %r77, 1022;
	or.pred  	%p55, %p53, %p54;
	@%p55 bra 	$L__BB0_50;
	st.global.f32 	[%rd11+8192], %f99;
$L__BB0_50:
	setp.gt.u32 	%p56, %r2, 1021;
	setp.gt.s32 	%p57, %r77, 1021;
	or.pred  	%p58, %p56, %p57;
	@%p58 bra 	$L__BB0_52;
	st.global.f32 	[%rd12+8192], %f100;
$L__BB0_52:
	setp.gt.u32 	%p59, %r2, 1021;
	setp.gt.s32 	%p60, %r77, 1020;
	or.pred  	%p61, %p59, %p60;
	@%p61 bra 	$L__BB0_54;
	st.global.f32 	[%rd13+8192], %f101;
$L__BB0_54:
	setp.gt.s32 	%p62, %r77, 1023;
	setp.gt.u32 	%p63, %r2, 1020;
	or.pred  	%p64, %p63, %p62;
	@%p64 bra 	$L__BB0_56;
	st.global.f32 	[%rd10+12288], %f102;
$L__BB0_56:
	setp.gt.u32 	%p65, %r2, 1020;
	setp.gt.s32 	%p66, %r77, 1022;
	or.pred  	%p67, %p65, %p66;
	@%p67 bra 	$L__BB0_58;
	st.global.f32 	[%rd11+12288], %f103;
$L__BB0_58:
	setp.gt.u32 	%p68, %r2, 1020;
	setp.gt.s32 	%p69, %r77, 1021;
	or.pred  	%p70, %p68, %p69;
	@%p70 bra 	$L__BB0_60;
	st.global.f32 	[%rd12+12288], %f104;
$L__BB0_60:
	setp.gt.u32 	%p71, %r2, 1020;
	setp.gt.s32 	%p72, %r77, 1020;
	or.pred  	%p73, %p71, %p72;
	@%p73 bra 	$L__BB0_62;
	st.global.f32 	[%rd13+12288], %f105;
$L__BB0_62:
	ret;

}


// ===== COMPILED SASS (sm_100) =====

	.target	sm_100

	.elftype	@"ET_EXEC"


//--------------------- .note.nv.tkinfo           --------------------------
	.section	.note.nv.tkinfo,"",@"SHT_NOTE"
	.sectionflags	@"SHF_NOTE_NV_TKINFO"
	.tkinfo
        /*0018*/ 	.word	0x00000002
        /*0030*/ 	.string	""
        /*0030*/ 	.string	"ptxas"
        /*0030*/ 	.string	"Cuda compilation tools, release 13.0, V13.0.88"
        /*0030*/ 	.string	"Build cuda_13.0.r13.0/compiler.36424714_0"
        /*0030*/ 	.string	"-arch sm_100 -m 64 "



//--------------------- .note.nv.cuinfo           --------------------------
	.section	.note.nv.cuinfo,"",@"SHT_NOTE"
	.sectionflags	@"SHF_NOTE_NV_CUINFO"
        /*0018*/ 	.short	0x0002
        /*001a*/ 	.short	0x0064
        /*001c*/ 	.short	0x0082
	.zero		2


//--------------------- .nv.info                  --------------------------
	.section	.nv.info,"",@"SHT_CUDA_INFO"
	.align	4


	//----- nvinfo : EIATTR_REGCOUNT
	.align		4
        /*0000*/ 	.byte	0x04, 0x2f
        /*0002*/ 	.short	(.L_1 - .L_0)
	.align		4
.L_0:
        /*0004*/ 	.word	index@(_Z17mat_mul_reg_tiledPKfS0_Pf)
        /*0008*/ 	.word	0x00000030


	//----- nvinfo : EIATTR_FRAME_SIZE
	.align		4
.L_1:
        /*000c*/ 	.byte	0x04, 0x11
        /*000e*/ 	.short	(.L_3 - .L_2)
	.align		4
.L_2:
        /*0010*/ 	.word	index@(_Z17mat_mul_reg_tiledPKfS0_Pf)
        /*0014*/ 	.word	0x00000000


	//----- nvinfo : EIATTR_MIN_STACK_SIZE
	.align		4
.L_3:
        /*0018*/ 	.byte	0x04, 0x12
        /*001a*/ 	.short	(.L_5 - .L_4)
	.align		4
.L_4:
        /*001c*/ 	.word	index@(_Z17mat_mul_reg_tiledPKfS0_Pf)
        /*0020*/ 	.word	0x00000000
.L_5:


//--------------------- .nv.compat                --------------------------
	.section	.nv.compat,"",@"SHT_CUDA_COMPAT_INFO"
	.align	4
        /*0000*/ 	.byte	0x02, 0x09, 0x00, 0x00, 0x02, 0x02, 0x01, 0x00, 0x02, 0x05, 0x05, 0x00, 0x03, 0x07, 0x01, 0x01
        /*0010*/ 	.byte	0x02, 0x03, 0x00, 0x00, 0x02, 0x06, 0x01, 0x00, 0x04, 0x0b, 0x08, 0x00, 0x09, 0x00, 0x00, 0x00
        /*0020*/ 	.byte	0x00, 0x00, 0x00, 0x00


//--------------------- .nv.info._Z17mat_mul_reg_tiledPKfS0_Pf --------------------------
	.section	.nv.info._Z17mat_mul_reg_tiledPKfS0_Pf,"",@"SHT_CUDA_INFO"
	.sectionflags	@""
	.align	4


	//----- nvinfo : EIATTR_CUDA_API_VERSION
	.align		4
        /*0000*/ 	.byte	0x04, 0x37
        /*0002*/ 	.short	(.L_7 - .L_6)
.L_6:
        /*0004*/ 	.word	0x00000082


	//----- nvinfo : EIATTR_KPARAM_INFO
	.align		4
.L_7:
        /*0008*/ 	.byte	0x04, 0x17
        /*000a*/ 	.short	(.L_9 - .L_8)
.L_8:
        /*000c*/ 	.word	0x00000000
        /*0010*/ 	.short	0x0002
        /*0012*/ 	.short	0x0010
        /*0014*/ 	.byte	0x00, 0xf5, 0x21, 0x00


	//----- nvinfo : EIATTR_KPARAM_INFO
	.align		4
.L_9:
        /*0018*/ 	.byte	0x04, 0x17
        /*001a*/ 	.short	(.L_11 - .L_10)
.L_10:
        /*001c*/ 	.word	0x00000000
        /*0020*/ 	.short	0x0001
        /*0022*/ 	.short	0x0008
        /*0024*/ 	.byte	0x00, 0xf5, 0x21, 0x00


	//----- nvinfo : EIATTR_KPARAM_INFO
	.align		4
.L_11:
        /*0028*/ 	.byte	0x04, 0x17
        /*002a*/ 	.short	(.L_13 - .L_12)
.L_12:
        /*002c*/ 	.word	0x00000000
        /*0030*/ 	.short	0x0000
        /*0032*/ 	.short	0x0000
        /*0034*/ 	.byte	0x00, 0xf5, 0x21, 0x00


	//----- nvinfo : EIATTR_SPARSE_MMA_MASK
	.align		4
.L_13:
        /*0038*/ 	.byte	0x03, 0x50
        /*003a*/ 	.short	0x0000


	//----- nvinfo : EIATTR_MAXREG_COUNT
	.align		4
        /*003c*/ 	.byte	0x03, 0x1b
        /*003e*/ 	.short	0x00ff


	//----- nvinfo : EIATTR_NUM_BARRIERS
	.align		4
        /*0040*/ 	.byte	0x02, 0x4c
        /*0042*/ 	.byte	0x01
	.zero		1


	//----- nvinfo : EIATTR_MERCURY_ISA_VERSION
	.align		4
        /*0044*/ 	.byte	0x03, 0x5f
        /*0046*/ 	.short	0x0101


	//----- nvinfo : EIATTR_VRC_CTA_INIT_COUNT
	.align		4
        /*0048*/ 	.byte	0x02, 0x4a
	.zero		1
	.zero		1


	//----- nvinfo : EIATTR_EXIT_INSTR_OFFSETS
	.align		4
        /*004c*/ 	.byte	0x04, 0x1c
        /*004e*/ 	.short	(.L_15 - .L_14)


	//   ....[0]....
.L_14:
        /*0050*/ 	.word	0x000014e0


	//   ....[1]....
        /*0054*/ 	.word	0x00001500


	//----- nvinfo : EIATTR_CBANK_PARAM_SIZE
	.align		4
.L_15:
        /*0058*/ 	.byte	0x03, 0x19
        /*005a*/ 	.short	0x0018


	//----- nvinfo : EIATTR_PARAM_CBANK
	.align		4
        /*005c*/ 	.byte	0x04, 0x0a
        /*005e*/ 	.short	(.L_17 - .L_16)
	.align		4
.L_16:
        /*0060*/ 	.word	index@(.nv.constant0._Z17mat_mul_reg_tiledPKfS0_Pf)
        /*0064*/ 	.short	0x0380
        /*0066*/ 	.short	0x0018


	//----- nvinfo : EIATTR_SW_WAR
	.align		4
.L_17:
        /*0068*/ 	.byte	0x04, 0x36
        /*006a*/ 	.short	(.L_19 - .L_18)
.L_18:
        /*006c*/ 	.word	0x00000008
.L_19:


//--------------------- .nv.callgraph             --------------------------
	.section	.nv.callgraph,"",@"SHT_CUDA_CALLGRAPH"
	.align	4
	.sectionentsize	8
	.align		4
        /*0000*/ 	.word	0x00000000
	.align		4
        /*0004*/ 	.word	0xffffffff
	.align		4
        /*0008*/ 	.word	0x00000000
	.align		4
        /*000c*/ 	.word	0xfffffffe
	.align		4
        /*0010*/ 	.word	0x00000000
	.align		4
        /*0014*/ 	.word	0xfffffffd
	.align		4
        /*0018*/ 	.word	0x00000000
	.align		4
        /*001c*/ 	.word	0xfffffffc


//--------------------- .text._Z17mat_mul_reg_tiledPKfS0_Pf --------------------------
	.section	.text._Z17mat_mul_reg_tiledPKfS0_Pf,"ax",@progbits
	.align	128
        .global         _Z17mat_mul_reg_tiledPKfS0_Pf
        .type           _Z17mat_mul_reg_tiledPKfS0_Pf,@function
        .size           _Z17mat_mul_reg_tiledPKfS0_Pf,(.L_x_3 - _Z17mat_mul_reg_tiledPKfS0_Pf)
        .other          _Z17mat_mul_reg_tiledPKfS0_Pf,@"STO_CUDA_ENTRY STV_DEFAULT"
_Z17mat_mul_reg_tiledPKfS0_Pf:
.text._Z17mat_mul_reg_tiledPKfS0_Pf:
[----:B------:R-:W-:Y:S01]  /*0000*/  LDC R1, c[0x0][0x37c] ;  /* 0x0000df00ff017b82 */ /* 0x000fe20000000800 */
[----:B------:R-:W0:Y:S01]  /*0010*/  S2R R3, SR_TID.X ;  /* 0x0000000000037919 */ /* 0x000e220000002100 */
[----:B------:R-:W1:Y:S06]  /*0020*/  LDCU.64 UR6, c[0x0][0x380] ;  /* 0x00007000ff0677ac */ /* 0x000e6c0008000a00 */
[----:B------:R-:W2:Y:S01]  /*0030*/  S2UR UR5, SR_CgaCtaId ;  /* 0x00000000000579c3 */ /* 0x000ea20000008800 */
[----:B------:R-:W-:Y:S01]  /*0040*/  IMAD.MOV.U32 R2, RZ, RZ, RZ ;  /* 0x000000ffff027224 */ /* 0x000fe200078e00ff */
[----:B------:R-:W3:Y:S01]  /*0050*/  S2R R0, SR_TID.Y ;  /* 0x0000000000007919 */ /* 0x000ee20000002200 */
[----:B------:R-:W-:Y:S01]  /*0060*/  UMOV UR4, 0x400 ;  /* 0x0000040000047882 */ /* 0x000fe20000000000 */
[----:B------:R-:W-:Y:S01]  /*0070*/  IMAD.MOV.U32 R30, RZ, RZ, RZ ;  /* 0x000000ffff1e7224 */ /* 0x000fe200078e00ff */
[----:B------:R-:W-:Y:S01]  /*0080*/  CS2R R34, SRZ ;  /* 0x0000000000227805 */ /* 0x000fe2000001ff00 */
[----:B------:R-:W4:Y:S01]  /*0090*/  S2R R10, SR_CTAID.X ;  /* 0x00000000000a7919 */ /* 0x000f220000002500 */
[----:B------:R-:W-:Y:S01]  /*00a0*/  IMAD.MOV.U32 R43, RZ, RZ, RZ ;  /* 0x000000ffff2b7224 */ /* 0x000fe200078e00ff */
[----:B------:R-:W-:Y:S01]  /*00b0*/  CS2R R38, SRZ ;  /* 0x0000000000267805 */ /* 0x000fe2000001ff00 */
[----:B------:R-:W-:Y:S01]  /*00c0*/  IMAD.MOV.U32 R41, RZ, RZ, RZ ;  /* 0x000000ffff297224 */ /* 0x000fe200078e00ff */
[----:B------:R-:W5:Y:S01]  /*00d0*/  S2R R8, SR_CTAID.Y ;  /* 0x0000000000087919 */ /* 0x000f620000002600 */
[----:B------:R-:W-:Y:S01]  /*00e0*/  IMAD.MOV.U32 R32, RZ, RZ, RZ ;  /* 0x000000ffff207224 */ /* 0x000fe200078e00ff */
[----:B------:R-:W-:Y:S01]  /*00f0*/  CS2R R36, SRZ ;  /* 0x0000000000247805 */ /* 0x000fe2000001ff00 */
[----:B------:R-:W-:Y:S01]  /*0100*/  IMAD.MOV.U32 R45, RZ, RZ, RZ ;  /* 0x000000ffff2d7224 */ /* 0x000fe200078e00ff */
[----:B------:R-:W-:Y:S01]  /*0110*/  CS2R R4, SRZ ;  /* 0x0000000000047805 */ /* 0x000fe2000001ff00 */
[----:B------:R-:W-:Y:S01]  /*0120*/  IMAD.MOV.U32 R17, RZ, RZ, RZ ;  /* 0x000000ffff117224 */ /* 0x000fe200078e00ff */
[----:B------:R-:W3:Y:S01]  /*0130*/  LDCU.64 UR12, c[0x0][0x358] ;  /* 0x00006b00ff0c77ac */ /* 0x000ee20008000a00 */
[----:B------:R-:W-:-:S02]  /*0140*/  IMAD.MOV.U32 R18, RZ, RZ, RZ ;  /* 0x000000ffff127224 */ /* 0x000fc400078e00ff */
[----:B------:R-:W-:Y:S01]  /*0150*/  IMAD.MOV.U32 R6, RZ, RZ, RZ ;  /* 0x000000ffff067224 */ /* 0x000fe200078e00ff */
[----:B-1----:R-:W-:-:S04]  /*0160*/  UIADD3 UR6, UP0, UPT, UR6, 0x8, URZ ;  /* 0x0000000806067890 */ /* 0x002fc8000ff1e0ff */
[----:B------:R-:W-:Y:S02]  /*0170*/  UIADD3.X UR7, UPT, UPT, URZ, UR7, URZ, UP0, !UPT ;  /* 0x00000007ff077290 */ /* 0x000fe400087fe4ff */
[----:B--2---:R-:W-:Y:S01]  /*0180*/  ULEA UR9, UR5, UR4, 0x18 ;  /* 0x0000000405097291 */ /* 0x004fe2000f8ec0ff */
[----:B------:R-:W-:Y:S01]  /*0190*/  IMAD.U32 R22, RZ, RZ, UR6 ;  /* 0x00000006ff167e24 */ /* 0x000fe2000f8e00ff */
[----:B------:R-:W-:Y:S01]  /*01a0*/  UIADD3 UR4, UPT, UPT, UR4, 0x1000, URZ ;  /* 0x0000100004047890 */ /* 0x000fe2000fffe0ff */
[----:B0-----:R-:W-:Y:S02]  /*01b0*/  IMAD.SHL.U32 R11, R3, 0x4, RZ ;  /* 0x00000004030b7824 */ /* 0x001fe400078e00ff */
[----:B------:R-:W-:Y:S01]  /*01c0*/  IMAD.U32 R23, RZ, RZ, UR7 ;  /* 0x00000007ff177e24 */ /* 0x000fe2000f8e00ff */
[----:B------:R-:W-:Y:S01]  /*01d0*/  ULEA UR5, UR5, UR4, 0x18 ;  /* 0x0000000405057291 */ /* 0x000fe2000f8ec0ff */
[C---:B---3--:R-:W-:Y:S02]  /*01e0*/  IMAD R20, R0.reuse, 0x20, R3 ;  /* 0x0000002000147824 */ /* 0x048fe400078e0203 */
[----:B------:R-:W-:-:S02]  /*01f0*/  IMAD.SHL.U32 R9, R0, 0x4, RZ ;  /* 0x0000000400097824 */ /* 0x000fc400078e00ff */
[----:B----4-:R-:W-:Y:S01]  /*0200*/  IMAD R10, R10, 0x20, R11 ;  /* 0x000000200a0a7824 */ /* 0x010fe200078e020b */
[----:B------:R-:W-:Y:S01]  /*0210*/  LEA R20, R20, 0x8, 0x4 ;  /* 0x0000000814147811 */ /* 0x000fe200078e20ff */
[----:B------:R-:W-:Y:S02]  /*0220*/  IMAD.SHL.U32 R21, R0, 0x1000, RZ ;  /* 0x0000100000157824 */ /* 0x000fe400078e00ff */
[----:B-----5:R-:W-:Y:S01]  /*0230*/  IMAD R8, R8, 0x20, R9 ;  /* 0x0000002008087824 */ /* 0x020fe200078e0209 */
[----:B------:R-:W-:Y:S01]  /*0240*/  SHF.R.S32.HI R7, RZ, 0x1f, R10 ;  /* 0x0000001fff077819 */ /* 0x000fe2000001140a */
[----:B------:R-:W-:-:S07]  /*0250*/  IMAD.IADD R33, R10, 0x1, R21 ;  /* 0x000000010a217824 */ /* 0x000fce00078e0215 */
.L_x_1:
[----:B------:R-:W0:Y:S01]  /*0260*/  S2R R12, SR_CTAID.Y ;  /* 0x00000000000c7919 */ /* 0x000e220000002600 */
[----:B------:R-:W-:Y:S01]  /*0270*/  IMAD R26, R2, 0x20, R9 ;  /* 0x00000020021a7824 */ /* 0x000fe200078e0209 */
[----:B------:R-:W-:Y:S01]  /*0280*/  ISETP.GT.AND P0, PT, R10, 0x3ff, PT ;  /* 0x000003ff0a00780c */ /* 0x000fe20003f04270 */
[----:B------:R-:W-:Y:S01]  /*0290*/  IMAD R19, R2, 0x20, R11 ;  /* 0x0000002002137824 */ /* 0x000fe200078e020b */
[----:B------:R-:W1:Y:S02]  /*02a0*/  LDCU.64 UR6, c[0x0][0x388] ;  /* 0x00007100ff0677ac */ /* 0x000e640008000a00 */
[----:B------:R-:W-:Y:S02]  /*02b0*/  ISETP.GT.U32.OR P2, PT, R26, 0x3ff, P0 ;  /* 0x000003ff1a00780c */ /* 0x000fe40000744470 */
[----:B------:R-:W-:-:S04]  /*02c0*/  VIMNMX.U32 R13, PT, PT, R8, R19, !PT ;  /* 0x00000013080d7248 */ /* 0x000fc80007fe0000 */
[----:B------:R-:W-:-:S07]  /*02d0*/  ISETP.GT.U32.AND P1, PT, R13, 0x3ff, PT ;  /* 0x000003ff0d00780c */ /* 0x000fce0003f24070 */
[----:B------:R-:W2:Y:S01]  /*02e0*/  @!P2 LDC.64 R14, c[0x0][0x388] ;  /* 0x0000e200ff0eab82 */ /* 0x000ea20000000a00 */
[----:B0-----:R-:W-:-:S04]  /*02f0*/  IMAD R12, R12, 0x8000, R21 ;  /* 0x000080000c0c7824 */ /* 0x001fc800078e0215 */
[----:B------:R-:W-:-:S04]  /*0300*/  IMAD.IADD R27, R11, 0x1, R12 ;  /* 0x000000010b1b7824 */ /* 0x000fc800078e020c */
[----:B------:R-:W-:-:S04]  /*0310*/  IMAD R27, R2, 0x20, R27 ;  /* 0x00000020021b7824 */ /* 0x000fc800078e021b */
[----:B------:R-:W-:-:S05]  /*0320*/  IMAD.WIDE.U32 R12, R27, 0x4, R22 ;  /* 0x000000041b0c7825 */ /* 0x000fca00078e0016 */
[----:B------:R-:W3:Y:S01]  /*0330*/  @!P1 LDG.E R29, desc[UR12][R12.64+-0x8] ;  /* 0xfffff80c0c1d9981 */ /* 0x000ee2000c1e1900 */
[----:B------:R-:W-:-:S04]  /*0340*/  IMAD R16, R2, 0x8000, R33 ;  /* 0x0000800002107824 */ /* 0x000fc800078e0221 */
[----:B--2---:R-:W-:-:S06]  /*0350*/  @!P2 IMAD.WIDE R14, R16, 0x4, R14 ;  /* 0x00000004100ea825 */ /* 0x004fcc00078e020e */
[----:B------:R-:W2:Y:S01]  /*0360*/  @!P2 LDG.E R14, desc[UR12][R14.64] ;  /* 0x0000000c0e0ea981 */ /* 0x000ea2000c1e1900 */
[----:B------:R-:W-:Y:S01]  /*0370*/  ISETP.GE.U32.AND P5, PT, R8, 0x400, PT ;  /* 0x000004000800780c */ /* 0x000fe20003fa6070 */
[----:B------:R-:W-:Y:S01]  /*0380*/  IMAD R25, R2, 0x8000, R21 ;  /* 0x0000800002197824 */ /* 0x000fe200078e0215 */
[----:B------:R-:W-:Y:S02]  /*0390*/  ISETP.GE.U32.AND P3, PT, R26, 0x400, PT ;  /* 0x000004001a00780c */ /* 0x000fe40003f66070 */
[----:B------:R-:W-:Y:S02]  /*03a0*/  ISETP.LT.U32.AND P4, PT, R19, 0x3ff, !P5 ;  /* 0x000003ff1300780c */ /* 0x000fe40006f81070 */
[----:B------:R-:W-:-:S05]  /*03b0*/  IADD3 R25, P6, PT, R10, R25, RZ ;  /* 0x000000190a197210 */ /* 0x000fca0007fde0ff */
[----:B------:R-:W-:Y:S01]  /*03c0*/  IMAD.X R28, RZ, RZ, R7, P6 ;  /* 0x000000ffff1c7224 */ /* 0x000fe200030e0607 */
[----:B-1----:R-:W-:-:S05]  /*03d0*/  LEA R24, P6, R25, UR6, 0x2 ;  /* 0x0000000619187c11 */ /* 0x002fca000f8c10ff */
[----:B------:R-:W4:Y:S01]  /*03e0*/  @P4 LDG.E R15, desc[UR12][R12.64+-0x4] ;  /* 0xfffffc0c0c0f4981 */ /* 0x000f22000c1e1900 */
[----:B------:R-:W-:Y:S02]  /*03f0*/  LEA.HI.X R25, R25, UR7, R28, 0x2, P6 ;  /* 0x0000000719197c11 */ /* 0x000fe4000b0f141c */
[----:B------:R-:W-:-:S13]  /*0400*/  ISETP.LT.U32.AND P6, PT, R19, 0x3fe, !P5 ;  /* 0x000003fe1300780c */ /* 0x000fda0006fc1070 */
[----:B------:R-:W5:Y:S01]  /*0410*/  @P6 LDG.E R40, desc[UR12][R12.64] ;  /* 0x0000000c0c286981 */ /* 0x000f62000c1e1900 */
[----:B------:R-:W-:-:S13]  /*0420*/  ISETP.LT.U32.AND P5, PT, R19, 0x3fd, !P5 ;  /* 0x000003fd1300780c */ /* 0x000fda0006fa1070 */
[----:B------:R0:W5:Y:S04]  /*0430*/  @P5 LDG.E R28, desc[UR12][R12.64+0x4] ;  /* 0x0000040c0c1c5981 */ /* 0x000168000c1e1900 */
[----:B---3--:R-:W-:Y:S04]  /*0440*/  @!P1 STS [R20+UR9+-0x8], R29 ;  /* 0xfffff81d14009988 */ /* 0x008fe80008000809 */
[----:B------:R-:W-:Y:S01]  /*0450*/  @P1 STS [R20+UR9+-0x8], RZ ;  /* 0xfffff8ff14001988 */ /* 0x000fe20008000809 */
[----:B------:R-:W-:-:S03]  /*0460*/  ISETP.LT.AND P1, PT, R10, 0x3ff, !P3 ;  /* 0x000003ff0a00780c */ /* 0x000fc60005f21270 */
[----:B--2---:R1:W-:Y:S04]  /*0470*/  @!P2 STS [R20+UR5+-0x8], R14 ;  /* 0xfffff80e1400a988 */ /* 0x0043e80008000805 */
[----:B------:R-:W-:Y:S01]  /*0480*/  @P2 STS [R20+UR5+-0x8], RZ ;  /* 0xfffff8ff14002988 */ /* 0x000fe20008000805 */
[----:B------:R-:W-:-:S05]  /*0490*/  ISETP.LT.AND P2, PT, R10, 0x3fe, !P3 ;  /* 0x000003fe0a00780c */ /* 0x000fca0005f41270 */
[----:B------:R-:W2:Y:S08]  /*04a0*/  @P1 LDG.E R42, desc[UR12][R24.64+0x4] ;  /* 0x0000040c182a1981 */ /* 0x000eb0000c1e1900 */
[----:B------:R-:W3:Y:S01]  /*04b0*/  @P2 LDG.E R31, desc[UR12][R24.64+0x8] ;  /* 0x0000080c181f2981 */ /* 0x000ee2000c1e1900 */
[----:B-1----:R-:W-:-:S03]  /*04c0*/  VIADD R14, R26, 0x1 ;  /* 0x000000011a0e7836 */ /* 0x002fc60000000000 */
[----:B------:R-:W-:Y:S04]  /*04d0*/  @!P4 STS [R20+UR9+-0x4], RZ ;  /* 0xfffffcff1400c988 */ /* 0x000fe80008000809 */
[----:B----4-:R1:W-:Y:S01]  /*04e0*/  @P4 STS [R20+UR9+-0x4], R15 ;  /* 0xfffffc0f14004988 */ /* 0x0103e20008000809 */
[----:B------:R-:W-:Y:S01]  /*04f0*/  ISETP.GT.U32.OR P4, PT, R14, 0x3ff, P0 ;  /* 0x000003ff0e00780c */ /* 0x000fe20000784470 */
[----:B------:R-:W-:Y:S02]  /*0500*/  VIADD R44, R8, 0x1 ;  /* 0x00000001082c7836 */ /* 0x000fe40000000000 */
[----:B------:R-:W-:Y:S01]  /*0510*/  @!P1 STS [R20+UR5+-0x4], RZ ;  /* 0xfffffcff14009988 */ /* 0x000fe20008000805 */
[----:B------:R-:W-:-:S09]  /*0520*/  ISETP.LT.AND P3, PT, R10, 0x3fd, !P3 ;  /* 0x000003fd0a00780c */ /* 0x000fd20005f61270 */
[----:B0-----:R-:W0:Y:S01]  /*0530*/  @!P4 LDC.64 R12, c[0x0][0x388] ;  /* 0x0000e200ff0ccb82 */ /* 0x001e220000000a00 */
[----:B-1----:R-:W-:-:S03]  /*0540*/  VIADD R15, R27, 0x400 ;  /* 0x000004001b0f7836 */ /* 0x002fc60000000000 */
[----:B------:R-:W4:Y:S04]  /*0550*/  @P3 LDG.E R29, desc[UR12][R24.64+0xc] ;  /* 0x00000c0c181d3981 */ /* 0x000f28000c1e1900 */
[----:B--2---:R1:W-:Y:S01]  /*0560*/  @P1 STS [R20+UR5+-0x4], R42 ;  /* 0xfffffc2a14001988 */ /* 0x0043e20008000805 */
[----:B------:R-:W-:Y:S02]  /*0570*/  ISETP.GE.U32.AND P1, PT, R44, 0x400, PT ;  /* 0x000004002c00780c */ /* 0x000fe40003f26070 */
[----:B------:R-:W-:Y:S01]  /*0580*/  VIMNMX.U32 R44, PT, PT, R19, R44, !PT ;  /* 0x0000002c132c7248 */ /* 0x000fe20007fe0000 */
[----:B------:R-:W-:Y:S04]  /*0590*/  @!P6 STS [R20+UR9], RZ ;  /* 0x000000ff1400e988 */ /* 0x000fe80008000809 */
[----:B-----5:R2:W-:Y:S01]  /*05a0*/  @P6 STS [R20+UR9], R40 ;  /* 0x0000002814006988 */ /* 0x0205e20008000809 */
[----:B------:R-:W-:-:S03]  /*05b0*/  ISETP.GT.U32.AND P6, PT, R44, 0x3ff, PT ;  /* 0x000003ff2c00780c */ /* 0x000fc60003fc4070 */
[----:B------:R-:W-:Y:S04]  /*05c0*/  @!P2 STS [R20+UR5], RZ ;  /* 0x000000ff1400a988 */ /* 0x000fe80008000805 */
[----:B---3--:R3:W-:Y:S01]  /*05d0*/  @P2 STS [R20+UR5], R31 ;  /* 0x0000001f14002988 */ /* 0x0087e20008000805 */
[----:B------:R-:W-:Y:S01]  /*05e0*/  ISETP.GE.U32.AND P2, PT, R14, 0x400, PT ;  /* 0x000004000e00780c */ /* 0x000fe20003f46070 */
[----:B------:R-:W-:-:S05]  /*05f0*/  IMAD.WIDE.U32 R14, R15, 0x4, R22 ;  /* 0x000000040f0e7825 */ /* 0x000fca00078e0016 */
[----:B-1----:R-:W5:Y:S01]  /*0600*/  @!P6 LDG.E R42, desc[UR12][R14.64+-0x8] ;  /* 0xfffff80c0e2ae981 */ /* 0x002f62000c1e1900 */
[----:B--2---:R-:W-:-:S04]  /*0610*/  VIADD R40, R16, 0x400 ;  /* 0x0000040010287836 */ /* 0x004fc80000000000 */
[----:B0-----:R-:W-:-:S06]  /*0620*/  @!P4 IMAD.WIDE R12, R40, 0x4, R12 ;  /* 0x00000004280cc825 */ /* 0x001fcc00078e020c */
[----:B------:R-:W2:Y:S04]  /*0630*/  @!P4 LDG.E R12, desc[UR12][R12.64] ;  /* 0x0000000c0c0cc981 */ /* 0x000ea8000c1e1900 */
[----:B------:R-:W-:Y:S04]  /*0640*/  @!P5 STS [R20+UR9+0x4], RZ ;  /* 0x000004ff1400d988 */ /* 0x000fe80008000809 */
[----:B------:R0:W-:Y:S01]  /*0650*/  @P5 STS [R20+UR9+0x4], R28 ;  /* 0x0000041c14005988 */ /* 0x0001e20008000809 */
[----:B------:R-:W-:-:S13]  /*0660*/  ISETP.LT.U32.AND P5, PT, R19, 0x3ff, !P1 ;  /* 0x000003ff1300780c */ /* 0x000fda0004fa1070 */
[----:B---3--:R-:W3:Y:S04]  /*0670*/  @P5 LDG.E R31, desc[UR12][R14.64+-0x4] ;  /* 0xfffffc0c0e1f5981 */ /* 0x008ee8000c1e1900 */
[----:B------:R-:W-:Y:S04]  /*0680*/  @!P3 STS [R20+UR5+0x4], RZ ;  /* 0x000004ff1400b988 */ /* 0x000fe80008000805 */
[----:B----4-:R-:W-:Y:S01]  /*0690*/  @P3 STS [R20+UR5+0x4], R29 ;  /* 0x0000041d14003988 */ /* 0x010fe20008000805 */
[----:B------:R-:W-:-:S13]  /*06a0*/  ISETP.LT.AND P3, PT, R10, 0x3ff, !P2 ;  /* 0x000003ff0a00780c */ /* 0x000fda0005761270 */
[----:B------:R-:W4:Y:S04]  /*06b0*/  @P3 LDG.E R13, desc[UR12][R24.64+0x1004] ;  /* 0x0010040c180d3981 */ /* 0x000f28000c1e1900 */
[----:B-----5:R1:W-:Y:S04]  /*06c0*/  @!P6 STS [R20+UR9+0x78], R42 ;  /* 0x0000782a1400e988 */ /* 0x0203e80008000809 */
[----:B------:R-:W-:Y:S01]  /*06d0*/  @P6 STS [R20+UR9+0x78], RZ ;  /* 0x000078ff14006988 */ /* 0x000fe20008000809 */
[----:B------:R-:W-:-:S03]  /*06e0*/  ISETP.LT.U32.AND P6, PT, R19, 0x3fe, !P1 ;  /* 0x000003fe1300780c */ /* 0x000fc60004fc1070 */
[----:B--2---:R2:W-:Y:S04]  /*06f0*/  @!P4 STS [R20+UR5+0x78], R12 ;  /* 0x0000780c1400c988 */ /* 0x0045e80008000805 */
[----:B------:R-:W-:Y:S01]  /*0700*/  @P4 STS [R20+UR5+0x78], RZ ;  /* 0x000078ff14004988 */ /* 0x000fe20008000805 */
[----:B------:R-:W-:-:S05]  /*0710*/  ISETP.LT.AND P4, PT, R10, 0x3fe, !P2 ;  /* 0x000003fe0a00780c */ /* 0x000fca0005781270 */
[----:B0-----:R-:W5:Y:S08]  /*0720*/  @P6 LDG.E R28, desc[UR12][R14.64] ;  /* 0x0000000c0e1c6981 */ /* 0x001f70000c1e1900 */
[----:B------:R-:W5:Y:S01]  /*0730*/  @P4 LDG.E R40, desc[UR12][R24.64+0x1008] ;  /* 0x0010080c18284981 */ /* 0x000f62000c1e1900 */
[C---:B------:R-:W-:Y:S02]  /*0740*/  ISETP.LT.U32.AND P1, PT, R19.reuse, 0x3fd, !P1 ;  /* 0x000003fd1300780c */ /* 0x040fe40004f21070 */
[----:B------:R-:W-:Y:S01]  /*0750*/  ISETP.LT.AND P2, PT, R10, 0x3fd, !P2 ;  /* 0x000003fd0a00780c */ /* 0x000fe20005741270 */
[----:B-1----:R-:W-:Y:S01]  /*0760*/  VIADD R42, R8, 0x2 ;  /* 0x00000002082a7836 */ /* 0x002fe20000000000 */
[----:B------:R-:W-:Y:S04]  /*0770*/  @!P5 STS [R20+UR9+0x7c], RZ ;  /* 0x00007cff1400d988 */ /* 0x000fe80008000809 */
[----:B--2---:R-:W-:Y:S01]  /*0780*/  VIMNMX.U32 R12, PT, PT, R19, R42, !PT ;  /* 0x0000002a130c7248 */ /* 0x004fe20007fe0000 */
[----:B---3--:R0:W-:Y:S03]  /*0790*/  @P5 STS [R20+UR9+0x7c], R31 ;  /* 0x00007c1f14005988 */ /* 0x0081e60008000809 */
[----:B------:R-:W-:Y:S01]  /*07a0*/  ISETP.GT.U32.AND P5, PT, R12, 0x3ff, PT ;  /* 0x000003ff0c00780c */ /* 0x000fe20003fa4070 */
[----:B------:R1:W2:Y:S01]  /*07b0*/  @P1 LDG.E R44, desc[UR12][R14.64+0x4] ;  /* 0x0000040c0e2c1981 */ /* 0x0002a2000c1e1900 */
[----:B------:R-:W-:-:S03]  /*07c0*/  VIADD R12, R27, 0x800 ;  /* 0x000008001b0c7836 */ /* 0x000fc60000000000 */
[----:B------:R-:W3:Y:S01]  /*07d0*/  @P2 LDG.E R29, desc[UR12][R24.64+0x100c] ;  /* 0x00100c0c181d2981 */ /* 0x000ee2000c1e1900 */
[----:B-1----:R-:W-:-:S07]  /*07e0*/  IMAD.WIDE.U32 R14, R12, 0x4, R22 ;  /* 0x000000040c0e7825 */ /* 0x002fce00078e0016 */
[----:B0-----:R-:W3:Y:S01]  /*07f0*/  @!P5 LDG.E R31, desc[UR12][R14.64+-0x8] ;  /* 0xfffff80c0e1fd981 */ /* 0x001ee2000c1e1900 */
[----:B------:R-:W-:-:S03]  /*0800*/  VIADD R12, R26, 0x2 ;  /* 0x000000021a0c7836 */ /* 0x000fc60000000000 */
[----:B------:R-:W-:Y:S04]  /*0810*/  @!P3 STS [R20+UR5+0x7c], RZ ;  /* 0x00007cff1400b988 */ /* 0x000fe80008000805 */
[----:B----4-:R0:W-:Y:S04]  /*0820*/  @P3 STS [R20+UR5+0x7c], R13 ;  /* 0x00007c0d14003988 */ /* 0x0101e80008000805 */
[----:B------:R-:W-:Y:S01]  /*0830*/  @!P6 STS [R20+UR9+0x80], RZ ;  /* 0x000080ff1400e988 */ /* 0x000fe20008000809 */
[----:B------:R-:W-:Y:S01]  /*0840*/  ISETP.GE.U32.AND P3, PT, R42, 0x400, PT ;  /* 0x000004002a00780c */ /* 0x000fe20003f66070 */
[----:B------:R-:W-:-:S02]  /*0850*/  VIADD R42, R16, 0x800 ;  /* 0x00000800102a7836 */ /* 0x000fc40000000000 */
[----:B-----5:R-:W-:Y:S01]  /*0860*/  @P6 STS [R20+UR9+0x80], R28 ;  /* 0x0000801c14006988 */ /* 0x020fe20008000809 */
[----:B------:R-:W-:-:S03]  /*0870*/  ISETP.GT.U32.OR P6, PT, R12, 0x3ff, P0 ;  /* 0x000003ff0c00780c */ /* 0x000fc600007c4470 */
[----:B------:R-:W-:Y:S04]  /*0880*/  @!P4 STS [R20+UR5+0x80], RZ ;  /* 0x000080ff1400c988 */ /* 0x000fe80008000805 */
[----:B------:R-:W-:Y:S01]  /*0890*/  @P4 STS [R20+UR5+0x80], R40 ;  /* 0x0000802814004988 */ /* 0x000fe20008000805 */
[----:B------:R-:W-:-:S05]  /*08a0*/  ISETP.GE.U32.AND P4, PT, R12, 0x400, PT ;  /* 0x000004000c00780c */ /* 0x000fca0003f86070 */
[----:B0-----:R-:W0:Y:S01]  /*08b0*/  @!P6 LDC.64 R12, c[0x0][0x388] ;  /* 0x0000e200ff0ceb82 */ /* 0x001e220000000a00 */
[----:B------:R-:W-:Y:S04]  /*08c0*/  @!P1 STS [R20+UR9+0x84], RZ ;  /* 0x000084ff14009988 */ /* 0x000fe80008000809 */
[----:B--2---:R-:W-:Y:S01]  /*08d0*/  @P1 STS [R20+UR9+0x84], R44 ;  /* 0x0000842c14001988 */ /* 0x004fe20008000809 */
[----:B0-----:R-:W-:-:S05]  /*08e0*/  @!P6 IMAD.WIDE R12, R42, 0x4, R12 ;  /* 0x000000042a0ce825 */ /* 0x001fca00078e020c */
[----:B------:R-:W2:Y:S01]  /*08f0*/  @!P6 LDG.E R42, desc[UR12][R12.64] ;  /* 0x0000000c0c2ae981 */ /* 0x000ea2000c1e1900 */
[----:B------:R-:W-:-:S03]  /*0900*/  ISETP.LT.U32.AND P1, PT, R19, 0x3ff, !P3 ;  /* 0x000003ff1300780c */ /* 0x000fc60005f21070 */
[----:B------:R-:W-:Y:S04]  /*0910*/  @!P2 STS [R20+UR5+0x84], RZ ;  /* 0x000084ff1400a988 */ /* 0x000fe80008000805 */
[----:B---3--:R0:W-:Y:S01]  /*0920*/  @P2 STS [R20+UR5+0x84], R29 ;  /* 0x0000841d14002988 */ /* 0x0081e20008000805 */
[----:B------:R-:W-:-:S03]  /*0930*/  ISETP.LT.AND P2, PT, R10, 0x3ff, !P4 ;  /* 0x000003ff0a00780c */ /* 0x000fc60006741270 */
[----:B------:R1:W-:Y:S04]  /*0940*/  @!P5 STS [R20+UR9+0xf8], R31 ;  /* 0x0000f81f1400d988 */ /* 0x0003e80008000809 */
[----:B------:R-:W-:Y:S01]  /*0950*/  @P5 STS [R20+UR9+0xf8], RZ ;  /* 0x0000f8ff14005988 */ /* 0x000fe20008000809 */
[----:B------:R-:W-:-:S03]  /*0960*/  ISETP.LT.U32.AND P5, PT, R19, 0x3fe, !P3 ;  /* 0x000003fe1300780c */ /* 0x000fc60005fa1070 */
[----:B0-----:R-:W3:Y:S04]  /*0970*/  @P1 LDG.E R29, desc[UR12][R14.64+-0x4] ;  /* 0xfffffc0c0e1d1981 */ /* 0x001ee8000c1e1900 */
[----:B-1----:R-:W4:Y:S06]  /*0980*/  @P2 LDG.E R31, desc[UR12][R24.64+0x2004] ;  /* 0x0020040c181f2981 */ /* 0x002f2c000c1e1900 */
[----:B------:R-:W5:Y:S01]  /*0990*/  @P5 LDG.E R40, desc[UR12][R14.64] ;  /* 0x0000000c0e285981 */ /* 0x000f62000c1e1900 */
[----:B------:R-:W-:-:S02]  /*09a0*/  VIADD R28, R26, 0x3 ;  /* 0x000000031a1c7836 */ /* 0x000fc40000000000 */
[----:B------:R-:W-:Y:S01]  /*09b0*/  VIADD R26, R8, 0x3 ;  /* 0x00000003081a7836 */ /* 0x000fe20000000000 */
[----:B------:R-:W-:Y:S01]  /*09c0*/  ISETP.LT.U32.AND P3, PT, R19, 0x3fd, !P3 ;  /* 0x000003fd1300780c */ /* 0x000fe20005f61070 */
[----:B------:R-:W-:-:S12]  /*09d0*/  VIADD R27, R27, 0xc00 ;  /* 0x00000c001b1b7836 */ /* 0x000fd80000000000 */
[----:B------:R-:W5:Y:S04]  /*09e0*/  @P3 LDG.E R15, desc[UR12][R14.64+0x4] ;  /* 0x0000040c0e0f3981 */ /* 0x000f68000c1e1900 */
[----:B--2---:R0:W-:Y:S04]  /*09f0*/  @!P6 STS [R20+UR5+0xf8], R42 ;  /* 0x0000f82a1400e988 */ /* 0x0041e80008000805 */
[----:B------:R-:W-:Y:S01]  /*0a00*/  @P6 STS [R20+UR5+0xf8], RZ ;  /* 0x0000f8ff14006988 */ /* 0x000fe20008000805 */
[----:B------:R-:W-:-:S03]  /*0a10*/  ISETP.GT.U32.OR P6, PT, R28, 0x3ff, P0 ;  /* 0x000003ff1c00780c */ /* 0x000fc600007c4470 */
[----:B------:R-:W-:Y:S10]  /*0a20*/  @!P1 STS [R20+UR9+0xfc], RZ ;  /* 0x0000fcff14009988 */ /* 0x000ff40008000809 */
[----:B------:R-:W1:Y:S01]  /*0a30*/  @!P6 LDC.64 R12, c[0x0][0x388] ;  /* 0x0000e200ff0ceb82 */ /* 0x000e620000000a00 */
[----:B---3--:R-:W-:Y:S01]  /*0a40*/  @P1 STS [R20+UR9+0xfc], R29 ;  /* 0x0000fc1d14001988 */ /* 0x008fe20008000809 */
[----:B0-----:R-:W-:-:S03]  /*0a50*/  VIMNMX.U32 R42, PT, PT, R19, R26, !PT ;  /* 0x0000001a132a7248 */ /* 0x001fc60007fe0000 */
[----:B------:R-:W-:Y:S04]  /*0a60*/  @!P2 STS [R20+UR5+0xfc], RZ ;  /* 0x0000fcff1400a988 */ /* 0x000fe80008000805 */
[----:B----4-:R0:W-:Y:S01]  /*0a70*/  @P2 STS [R20+UR5+0xfc], R31 ;  /* 0x0000fc1f14002988 */ /* 0x0101e20008000805 */
[C---:B------:R-:W-:Y:S02]  /*0a80*/  ISETP.LT.AND P2, PT, R10.reuse, 0x3fe, !P4 ;  /* 0x000003fe0a00780c */ /* 0x040fe40006741270 */
[----:B------:R-:W-:Y:S02]  /*0a90*/  ISETP.LT.AND P4, PT, R10, 0x3fd, !P4 ;  /* 0x000003fd0a00780c */ /* 0x000fe40006781270 */
[----:B------:R-:W-:Y:S01]  /*0aa0*/  ISETP.GT.U32.AND P1, PT, R42, 0x3ff, PT ;  /* 0x000003ff2a00780c */ /* 0x000fe20003f24070 */
[----:B------:R-:W-:Y:S01]  /*0ab0*/  @!P5 STS [R20+UR9+0x100], RZ ;  /* 0x000100ff1400d988 */ /* 0x000fe20008000809 */
[----:B0-----:R-:W-:-:S03]  /*0ac0*/  VIADD R31, R16, 0xc00 ;  /* 0x00000c00101f7836 */ /* 0x001fc60000000000 */
[----:B-----5:R-:W-:Y:S01]  /*0ad0*/  @P5 STS [R20+UR9+0x100], R40 ;  /* 0x0001002814005988 */ /* 0x020fe20008000809 */
[----:B------:R-:W-:Y:S01]  /*0ae0*/  ISETP.GE.U32.AND P5, PT, R26, 0x400, PT ;  /* 0x000004001a00780c */ /* 0x000fe20003fa6070 */
[----:B------:R-:W-:Y:S02]  /*0af0*/  IMAD.WIDE.U32 R26, R27, 0x4, R22 ;  /* 0x000000041b1a7825 */ /* 0x000fe400078e0016 */
[----:B------:R-:W2:Y:S02]  /*0b00*/  @P2 LDG.E R29, desc[UR12][R24.64+0x2008] ;  /* 0x0020080c181d2981 */ /* 0x000ea4000c1e1900 */
[----:B-1----:R-:W-:Y:S02]  /*0b10*/  @!P6 IMAD.WIDE R12, R31, 0x4, R12 ;  /* 0x000000041f0ce825 */ /* 0x002fe400078e020c */
[----:B------:R-:W3:Y:S04]  /*0b20*/  @P4 LDG.E R31, desc[UR12][R24.64+0x200c] ;  /* 0x00200c0c181f4981 */ /* 0x000ee8000c1e1900 */
[----:B------:R-:W4:Y:S04]  /*0b30*/  @!P1 LDG.E R16, desc[UR12][R26.64+-0x8] ;  /* 0xfffff80c1a109981 */ /* 0x000f28000c1e1900 */
[----:B------:R-:W5:Y:S04]  /*0b40*/  @!P6 LDG.E R13, desc[UR12][R12.64] ;  /* 0x0000000c0c0de981 */ /* 0x000f68000c1e1900 */
[----:B------:R-:W-:Y:S04]  /*0b50*/  @!P2 STS [R20+UR5+0x100], RZ ;  /* 0x000100ff1400a988 */ /* 0x000fe80008000805 */
[----:B--2---:R-:W-:Y:S01]  /*0b60*/  @P2 STS [R20+UR5+0x100], R29 ;  /* 0x0001001d14002988 */ /* 0x004fe20008000805 */
[----:B------:R-:W-:-:S03]  /*0b70*/  ISETP.GE.U32.AND P2, PT, R28, 0x400, PT ;  /* 0x000004001c00780c */ /* 0x000fc60003f46070 */
[----:B------:R-:W-:Y:S04]  /*0b80*/  @!P3 STS [R20+UR9+0x104], RZ ;  /* 0x000104ff1400b988 */ /* 0x000fe80008000809 */
[----:B------:R0:W-:Y:S01]  /*0b90*/  @P3 STS [R20+UR9+0x104], R15 ;  /* 0x0001040f14003988 */ /* 0x0001e20008000809 */
[----:B------:R-:W-:-:S03]  /*0ba0*/  ISETP.LT.U32.AND P3, PT, R19, 0x3ff, !P5 ;  /* 0x000003ff1300780c */ /* 0x000fc60006f61070 */
[----:B------:R-:W-:Y:S04]  /*0bb0*/  @!P4 STS [R20+UR5+0x104], RZ ;  /* 0x000104ff1400c988 */ /* 0x000fe80008000805 */
[----:B---3--:R1:W-:Y:S01]  /*0bc0*/  @P4 STS [R20+UR5+0x104], R31 ;  /* 0x0001041f14004988 */ /* 0x0083e20008000805 */
[----:B------:R-:W-:-:S03]  /*0bd0*/  ISETP.LT.AND P4, PT, R10, 0x3ff, !P2 ;  /* 0x000003ff0a00780c */ /* 0x000fc60005781270 */
[----:B----4-:R-:W-:Y:S04]  /*0be0*/  @!P1 STS [R20+UR9+0x178], R16 ;  /* 0x0001781014009988 */ /* 0x010fe80008000809 */
[----:B------:R-:W-:Y:S01]  /*0bf0*/  @P1 STS [R20+UR9+0x178], RZ ;  /* 0x000178ff14001988 */ /* 0x000fe20008000809 */
[----:B------:R-:W-:-:S03]  /*0c00*/  ISETP.LT.U32.AND P1, PT, R19, 0x3fe, !P5 ;  /* 0x000003fe1300780c */ /* 0x000fc60006f21070 */
[----:B-----5:R2:W-:Y:S01]  /*0c10*/  @!P6 STS [R20+UR5+0x178], R13 ;  /* 0x0001780d1400e988 */ /* 0x0205e20008000805 */
[----:B------:R-:W-:-:S03]  /*0c20*/  ISETP.LT.U32.AND P5, PT, R19, 0x3fd, !P5 ;  /* 0x000003fd1300780c */ /* 0x000fc60006fa1070 */
[----:B------:R3:W-:Y:S01]  /*0c30*/  @P6 STS [R20+UR5+0x178], RZ ;  /* 0x000178ff14006988 */ /* 0x0007e20008000805 */
[C---:B------:R-:W-:Y:S02]  /*0c40*/  ISETP.LT.AND P6, PT, R10.reuse, 0x3fe, !P2 ;  /* 0x000003fe0a00780c */ /* 0x040fe400057c1270 */
[----:B------:R-:W-:Y:S01]  /*0c50*/  ISETP.LT.AND P2, PT, R10, 0x3fd, !P2 ;  /* 0x000003fd0a00780c */ /* 0x000fe20005741270 */
[----:B0-----:R-:W4:Y:S04]  /*0c60*/  @P3 LDG.E R15, desc[UR12][R26.64+-0x4] ;  /* 0xfffffc0c1a0f3981 */ /* 0x001f28000c1e1900 */
[----:B------:R-:W5:Y:S04]  /*0c70*/  @P4 LDG.E R19, desc[UR12][R24.64+0x3004] ;  /* 0x0030040c18134981 */ /* 0x000f68000c1e1900 */
[----:B------:R-:W3:Y:S04]  /*0c80*/  @P1 LDG.E R29, desc[UR12][R26.64] ;  /* 0x0000000c1a1d1981 */ /* 0x000ee8000c1e1900 */
[----:B-1----:R-:W3:Y:S04]  /*0c90*/  @P6 LDG.E R31, desc[UR12][R24.64+0x3008] ;  /* 0x0030080c181f6981 */ /* 0x002ee8000c1e1900 */
[----:B------:R-:W3:Y:S04]  /*0ca0*/  @P5 LDG.E R12, desc[UR12][R26.64+0x4] ;  /* 0x0000040c1a0c5981 */ /* 0x000ee8000c1e1900 */
[----:B--2---:R-:W2:Y:S04]  /*0cb0*/  @P2 LDG.E R13, desc[UR12][R24.64+0x300c] ;  /* 0x00300c0c180d2981 */ /* 0x004ea8000c1e1900 */
[----:B------:R0:W-:Y:S01]  /*0cc0*/  @!P3 STS [R20+UR9+0x17c], RZ ;  /* 0x00017cff1400b988 */ /* 0x0001e20008000809 */
[----:B------:R-:W1:Y:S01]  /*0cd0*/  S2UR UR6, SR_CgaCtaId ;  /* 0x00000000000679c3 */ /* 0x000e620000008800 */
[----:B------:R-:W-:Y:S01]  /*0ce0*/  VIADD R2, R2, 0x1 ;  /* 0x0000000102027836 */ /* 0x000fe20000000000 */
[----:B------:R-:W-:-:S02]  /*0cf0*/  UMOV UR4, 0x400 ;  /* 0x0000040000047882 */ /* 0x000fc40000000000 */
[----:B------:R-:W-:Y:S02]  /*0d00*/  UIADD3 UR8, UPT, UPT, UR4, 0x1000, URZ ;  /* 0x0000100004087890 */ /* 0x000fe4000fffe0ff */
[----:B-1----:R-:W-:Y:S02]  /*0d10*/  ULEA UR7, UR6, UR4, 0x18 ;  /* 0x0000000406077291 */ /* 0x002fe4000f8ec0ff */
[----:B------:R-:W-:Y:S01]  /*0d20*/  ULEA UR8, UR6, UR8, 0x18 ;  /* 0x0000000806087291 */ /* 0x000fe2000f8ec0ff */
[----:B------:R-:W-:Y:S01]  /*0d30*/  UMOV UR4, URZ ;  /* 0x000000ff00047c82 */ /* 0x000fe20008000000 */
[----:B----4-:R0:W-:Y:S04]  /*0d40*/  @P3 STS [R20+UR9+0x17c], R15 ;  /* 0x00017c0f14003988 */ /* 0x0101e80008000809 */
[----:B------:R0:W-:Y:S04]  /*0d50*/  @!P4 STS [R20+UR5+0x17c], RZ ;  /* 0x00017cff1400c988 */ /* 0x0001e80008000805 */
[----:B-----5:R0:W-:Y:S04]  /*0d60*/  @P4 STS [R20+UR5+0x17c], R19 ;  /* 0x00017c1314004988 */ /* 0x0201e80008000805 */
[----:B------:R0:W-:Y:S04]  /*0d70*/  @!P1 STS [R20+UR9+0x180], RZ ;  /* 0x000180ff14009988 */ /* 0x0001e80008000809 */
[----:B---3--:R0:W-:Y:S04]  /*0d80*/  @P1 STS [R20+UR9+0x180], R29 ;  /* 0x0001801d14001988 */ /* 0x0081e80008000809 */
[----:B------:R0:W-:Y:S04]  /*0d90*/  @!P6 STS [R20+UR5+0x180], RZ ;  /* 0x000180ff1400e988 */ /* 0x0001e80008000805 */
[----:B------:R0:W-:Y:S04]  /*0da0*/  @P6 STS [R20+UR5+0x180], R31 ;  /* 0x0001801f14006988 */ /* 0x0001e80008000805 */
[----:B------:R0:W-:Y:S04]  /*0db0*/  @!P5 STS [R20+UR9+0x184], RZ ;  /* 0x000184ff1400d988 */ /* 0x0001e80008000809 */
[----:B------:R0:W-:Y:S04]  /*0dc0*/  @P5 STS [R20+UR9+0x184], R12 ;  /* 0x0001840c14005988 */ /* 0x0001e80008000809 */
[----:B------:R0:W-:Y:S04]  /*0dd0*/  @!P2 STS [R20+UR5+0x184], RZ ;  /* 0x000184ff1400a988 */ /* 0x0001e80008000805 */
[----:B--2---:R0:W-:Y:S01]  /*0de0*/  @P2 STS [R20+UR5+0x184], R13 ;  /* 0x0001840d14002988 */ /* 0x0041e20008000805 */
[----:B------:R-:W-:Y:S01]  /*0df0*/  BAR.SYNC.DEFER_BLOCKING 0x0 ;  /* 0x0000000000007b1d */ /* 0x000fe20000010000 */
[----:B------:R-:W-:-:S13]  /*0e00*/  ISETP.NE.AND P1, PT, R2, 0x20, PT ;  /* 0x000000200200780c */ /* 0x000fda0003f25270 */
.L_x_0:
[----:B------:R-:W-:Y:S02]  /*0e10*/  ULEA UR6, UR4, UR7, 0x2 ;  /* 0x0000000704067291 */ /* 0x000fe4000f8e10ff */
[----:B------:R-:W-:Y:S02]  /*0e20*/  ULEA UR10, UR4, UR8, 0x7 ;  /* 0x00000008040a7291 */ /* 0x000fe4000f8e38ff */
[----:B------:R-:W-:Y:S02]  /*0e30*/  UIADD3 UR4, UPT, UPT, UR4, 0x2, URZ ;  /* 0x0000000204047890 */ /* 0x000fe4000fffe0ff */
[----:B------:R-:W-:Y:S02]  /*0e40*/  LEA R40, R0, UR6, 0x9 ;  /* 0x0000000600287c11 */ /* 0x000fe4000f8e48ff */
[----:B------:R-:W-:Y:S01]  /*0e50*/  LEA R16, R3, UR10, 0x4 ;  /* 0x0000000a03107c11 */ /* 0x000fe2000f8e20ff */
[----:B------:R-:W-:Y:S02]  /*0e60*/  UISETP.NE.AND UP0, UPT, UR4, 0x20, UPT ;  /* 0x000000200400788c */ /* 0x000fe4000bf05270 */
[----:B------:R-:W-:Y:S04]  /*0e70*/  LDS.64 R24, [R40] ;  /* 0x0000000028187984 */ /* 0x000fe80000000a00 */
[----:B0-----:R-:W0:Y:S04]  /*0e80*/  LDS.128 R12, [R16] ;  /* 0x00000000100c7984 */ /* 0x001e280000000c00 */
[----:B------:R-:W1:Y:S04]  /*0e90*/  LDS.64 R26, [R40+0x80] ;  /* 0x00008000281a7984 */ /* 0x000e680000000a00 */
[----:B------:R-:W2:Y:S01]  /*0ea0*/  LDS.64 R28, [R40+0x100] ;  /* 0x00010000281c7984 */ /* 0x000ea20000000a00 */
[C---:B0-----:R-:W-:Y:S01]  /*0eb0*/  FFMA R37, R24.reuse, R12, R37 ;  /* 0x0000000c18257223 */ /* 0x041fe20000000025 */
[C---:B------:R-:W-:Y:S01]  /*0ec0*/  FFMA R32, R24.reuse, R13, R32 ;  /* 0x0000000d18207223 */ /* 0x040fe20000000020 */
[C---:B------:R-:W-:Y:S01]  /*0ed0*/  FFMA R39, R24.reuse, R14, R39 ;  /* 0x0000000e18277223 */ /* 0x040fe20000000027 */
[----:B------:R-:W-:Y:S01]  /*0ee0*/  FFMA R24, R24, R15, R38 ;  /* 0x0000000f18187223 */ /* 0x000fe20000000026 */
[C---:B-1----:R-:W-:Y:S01]  /*0ef0*/  FFMA R41, R26.reuse, R12, R41 ;  /* 0x0000000c1a297223 */ /* 0x042fe20000000029 */
[C---:B------:R-:W-:Y:S01]  /*0f00*/  FFMA R34, R26.reuse, R13, R34 ;  /* 0x0000000d1a227223 */ /* 0x040fe20000000022 */
[C---:B------:R-:W-:Y:S01]  /*0f10*/  FFMA R43, R26.reuse, R14, R43 ;  /* 0x0000000e1a2b7223 */ /* 0x040fe2000000002b */
[----:B------:R-:W-:Y:S01]  /*0f20*/  FFMA R26, R26, R15, R30 ;  /* 0x0000000f1a1a7223 */ /* 0x000fe2000000001e */
[C---:B--2---:R-:W-:Y:S01]  /*0f30*/  FFMA R45, R28.reuse, R12, R45 ;  /* 0x0000000c1c2d7223 */ /* 0x044fe2000000002d */
[C---:B------:R-:W-:Y:S01]  /*0f40*/  FFMA R36, R28.reuse, R13, R36 ;  /* 0x0000000d1c247223 */ /* 0x040fe20000000024 */
[C---:B------:R-:W-:Y:S01]  /*0f50*/  FFMA R38, R28.reuse, R14, R17 ;  /* 0x0000000e1c267223 */ /* 0x040fe20000000011 */
[----:B------:R-:W0:Y:S01]  /*0f60*/  LDS.64 R30, [R40+0x180] ;  /* 0x00018000281e7984 */ /* 0x000e220000000a00 */
[----:B------:R-:W-:-:S03]  /*0f70*/  FFMA R28, R28, R15, R18 ;  /* 0x0000000f1c1c7223 */ /* 0x000fc60000000012 */
[----:B------:R-:W1:Y:S01]  /*0f80*/  LDS.128 R16, [R16+0x80] ;  /* 0x0000800010107984 */ /* 0x000e620000000c00 */
[C---:B0-----:R-:W-:Y:S01]  /*0f90*/  FFMA R35, R30.reuse, R12, R35 ;  /* 0x0000000c1e237223 */ /* 0x041fe20000000023 */
[C---:B------:R-:W-:Y:S01]  /*0fa0*/  FFMA R4, R30.reuse, R13, R4 ;  /* 0x0000000d1e047223 */ /* 0x040fe20000000004 */
[C---:B------:R-:W-:Y:S01]  /*0fb0*/  FFMA R5, R30.reuse, R14, R5 ;  /* 0x0000000e1e057223 */ /* 0x040fe20000000005 */
[----:B------:R-:W-:Y:S01]  /*0fc0*/  FFMA R6, R30, R15, R6 ;  /* 0x0000000f1e067223 */ /* 0x000fe20000000006 */
[-C--:B-1----:R-:W-:Y:S01]  /*0fd0*/  FFMA R24, R25, R19.reuse, R24 ;  /* 0x0000001319187223 */ /* 0x082fe20000000018 */
[CC--:B------:R-:W-:Y:S01]  /*0fe0*/  FFMA R12, R29.reuse, R18.reuse, R38 ;  /* 0x000000121d0c7223 */ /* 0x0c0fe20000000026 */
[----:B------:R-:W-:Y:S01]  /*0ff0*/  FFMA R28, R29, R19, R28 ;  /* 0x000000131d1c7223 */ /* 0x000fe2000000001c */
[CC--:B------:R-:W-:Y:S01]  /*1000*/  FFMA R32, R25.reuse, R17.reuse, R32 ;  /* 0x0000001119207223 */ /* 0x0c0fe20000000020 */
[-C--:B------:R-:W-:Y:S01]  /*1010*/  FFMA R39, R25, R18.reuse, R39 ;  /* 0x0000001219277223 */ /* 0x080fe20000000027 */
[CC--:B------:R-:W-:Y:S01]  /*1020*/  FFMA R34, R27.reuse, R17.reuse, R34 ;  /* 0x000000111b227223 */ /* 0x0c0fe20000000022 */
[-C--:B------:R-:W-:Y:S01]  /*1030*/  FFMA R43, R27, R18.reuse, R43 ;  /* 0x000000121b2b7223 */ /* 0x080fe2000000002b */
[-C--:B------:R-:W-:Y:S01]  /*1040*/  FFMA R36, R29, R17.reuse, R36 ;  /* 0x000000111d247223 */ /* 0x080fe20000000024 */
[C---:B------:R-:W-:Y:S01]  /*1050*/  FFMA R4, R31.reuse, R17, R4 ;  /* 0x000000111f047223 */ /* 0x040fe20000000004 */
[----:B------:R-:W-:Y:S01]  /*1060*/  FFMA R5, R31, R18, R5 ;  /* 0x000000121f057223 */ /* 0x000fe20000000005 */
[C---:B------:R-:W-:Y:S01]  /*1070*/  FFMA R37, R16.reuse, R25, R37 ;  /* 0x0000001910257223 */ /* 0x040fe20000000025 */
[C---:B------:R-:W-:Y:S01]  /*1080*/  FFMA R41, R16.reuse, R27, R41 ;  /* 0x0000001b10297223 */ /* 0x040fe20000000029 */
[----:B------:R-:W-:Y:S01]  /*1090*/  FFMA R30, R27, R19, R26 ;  /* 0x000000131b1e7223 */ /* 0x000fe2000000001a */
[C---:B------:R-:W-:Y:S01]  /*10a0*/  FFMA R45, R16.reuse, R29, R45 ;  /* 0x0000001d102d7223 */ /* 0x040fe2000000002d */
[----:B------:R-:W-:Y:S01]  /*10b0*/  FFMA R35, R16, R31, R35 ;  /* 0x0000001f10237223 */ /* 0x000fe20000000023 */
[----:B------:R-:W-:Y:S01]  /*10c0*/  FFMA R6, R31, R19, R6 ;  /* 0x000000131f067223 */ /* 0x000fe20000000006 */
[----:B------:R-:W-:-:S02]  /*10d0*/  IMAD.MOV.U32 R38, RZ, RZ, R24 ;  /* 0x000000ffff267224 */ /* 0x000fc400078e0018 */
[----:B------:R-:W-:Y:S02]  /*10e0*/  IMAD.MOV.U32 R17, RZ, RZ, R12 ;  /* 0x000000ffff117224 */ /* 0x000fe400078e000c */
[----:B------:R-:W-:Y:S01]  /*10f0*/  IMAD.MOV.U32 R18, RZ, RZ, R28 ;  /* 0x000000ffff127224 */ /* 0x000fe200078e001c */
[----:B------:R-:W-:Y:S06]  /*1100*/  BRA.U UP0, `(.L_x_0) ;  /* 0xfffffffd00407547 */ /* 0x000fec000b83ffff */
[----:B------:R-:W-:Y:S06]  /*1110*/  BAR.SYNC.DEFER_BLOCKING 0x0 ;  /* 0x0000000000007b1d */ /* 0x000fec0000010000 */
[----:B------:R-:W-:Y:S05]  /*1120*/  @P1 BRA `(.L_x_1) ;  /* 0xfffffff0004c1947 */ /* 0x000fea000383ffff */
[C---:B------:R-:W-:Y:S01]  /*1130*/  ISETP.GT.U32.OR P2, PT, R8.reuse, 0x3ff, P0 ;  /* 0x000003ff0800780c */ /* 0x040fe20000744470 */
[----:B------:R-:W0:Y:S01]  /*1140*/  LDCU.64 UR4, c[0x0][0x390] ;  /* 0x00007200ff0477ac */ /* 0x000e220008000a00 */
[C---:B------:R-:W-:Y:S01]  /*1150*/  IMAD.SHL.U32 R9, R8.reuse, 0x400, RZ ;  /* 0x0000040008097824 */ /* 0x040fe200078e00ff */
[----:B------:R-:W-:Y:S02]  /*1160*/  ISETP.GT.U32.OR P1, PT, R8, 0x3fe, P0 ;  /* 0x000003fe0800780c */ /* 0x000fe40000724470 */
[C---:B------:R-:W-:Y:S02]  /*1170*/  ISETP.GT.AND P3, PT, R10.reuse, 0x3fe, PT ;  /* 0x000003fe0a00780c */ /* 0x040fe40003f64270 */
[----:B------:R-:W-:Y:S02]  /*1180*/  SHF.R.S32.HI R13, RZ, 0x1f, R9 ;  /* 0x0000001fff0d7819 */ /* 0x000fe40000011409 */
[----:B------:R-:W-:-:S04]  /*1190*/  IADD3 R0, P4, PT, R10, R9, RZ ;  /* 0x000000090a007210 */ /* 0x000fc80007f9e0ff */
[----:B------:R-:W1:Y:S01]  /*11a0*/  @!P2 LDC.64 R14, c[0x0][0x390] ;  /* 0x0000e400ff0eab82 */ /* 0x000e620000000a00 */
[----:B------:R-:W-:Y:S02]  /*11b0*/  @!P2 IMAD.IADD R17, R10, 0x1, R9 ;  /* 0x000000010a11a824 */ /* 0x000fe400078e0209 */
[----:B------:R-:W-:Y:S01]  /*11c0*/  IMAD.X R7, R7, 0x1, R13, P4 ;  /* 0x0000000107077824 */ /* 0x000fe200020e060d */
[----:B------:R-:W-:Y:S02]  /*11d0*/  ISETP.GT.U32.OR P4, PT, R8, 0x3ff, P3 ;  /* 0x000003ff0800780c */ /* 0x000fe40001f84470 */
[----:B0-----:R-:W-:-:S04]  /*11e0*/  LEA R2, P5, R0, UR4, 0x2 ;  /* 0x0000000400027c11 */ /* 0x001fc8000f8a10ff */
[----:B------:R-:W-:Y:S01]  /*11f0*/  LEA.HI.X R3, R0, UR5, R7, 0x2, P5 ;  /* 0x0000000500037c11 */ /* 0x000fe2000a8f1407 */
[----:B------:R-:W-:-:S05]  /*1200*/  VIADD R0, R10, 0x1 ;  /* 0x000000010a007836 */ /* 0x000fca0000000000 */
[----:B------:R-:W-:-:S04]  /*1210*/  IADD3 R7, P6, PT, R9, R0, RZ ;  /* 0x0000000009077210 */ /* 0x000fc80007fde0ff */
[----:B------:R-:W-:Y:S01]  /*1220*/  LEA.HI.X.SX32 R18, R0, R13, 0x1, P6 ;  /* 0x0000000d00127211 */ /* 0x000fe200030f0eff */
[----:B------:R-:W-:Y:S02]  /*1230*/  VIADD R0, R10, 0x2 ;  /* 0x000000020a007836 */ /* 0x000fe40000000000 */
[----:B-1----:R-:W-:Y:S01]  /*1240*/  @!P2 IMAD.WIDE R16, R17, 0x4, R14 ;  /* 0x000000041110a825 */ /* 0x002fe200078e020e */
[----:B------:R-:W-:-:S04]  /*1250*/  LEA R14, P6, R7, UR4, 0x2 ;  /* 0x00000004070e7c11 */ /* 0x000fc8000f8c10ff */
[----:B------:R0:W-:Y:S01]  /*1260*/  @!P2 STG.E desc[UR12][R16.64], R37 ;  /* 0x000000251000a986 */ /* 0x0001e2000c10190c */
[C---:B------:R-:W-:Y:S02]  /*1270*/  ISETP.GT.AND P2, PT, R10.reuse, 0x3fd, PT ;  /* 0x000003fd0a00780c */ /* 0x040fe40003f44270 */
[----:B------:R-:W-:Y:S01]  /*1280*/  LEA.HI.X R15, R7, UR5, R18, 0x2, P6 ;  /* 0x00000005070f7c11 */ /* 0x000fe2000b0f1412 */
[----:B------:R1:W-:Y:S01]  /*1290*/  @!P1 STG.E desc[UR12][R2.64+0x1000], R41 ;  /* 0x0010002902009986 */ /* 0x0003e2000c10190c */
[----:B------:R-:W-:Y:S02]  /*12a0*/  ISETP.GT.AND P1, PT, R10, 0x3fc, PT ;  /* 0x000003fc0a00780c */ /* 0x000fe40003f24270 */
[C---:B------:R-:W-:Y:S01]  /*12b0*/  ISETP.GT.U32.OR P5, PT, R8.reuse, 0x3ff, P2 ;  /* 0x000003ff0800780c */ /* 0x040fe200017a4470 */
[----:B------:R1:W-:Y:S01]  /*12c0*/  @!P4 STG.E desc[UR12][R2.64+0x4], R32 ;  /* 0x000004200200c986 */ /* 0x0003e2000c10190c */
[----:B------:R-:W-:Y:S01]  /*12d0*/  ISETP.GT.U32.OR P4, PT, R8, 0x3ff, P1 ;  /* 0x000003ff0800780c */ /* 0x000fe20000f84470 */
[----:B0-----:R-:W-:-:S10]  /*12e0*/  VIADD R16, R10, 0x3 ;  /* 0x000000030a107836 */ /* 0x001fd40000000000 */
[----:B------:R1:W-:Y:S01]  /*12f0*/  @!P5 STG.E desc[UR12][R2.64+0x8], R39 ;  /* 0x000008270200d986 */ /* 0x0003e2000c10190c */
[----:B------:R-:W-:-:S03]  /*1300*/  IADD3 R7, P5, PT, R9, R0, RZ ;  /* 0x0000000009077210 */ /* 0x000fc60007fbe0ff */
[----:B------:R1:W-:Y:S01]  /*1310*/  @!P4 STG.E desc[UR12][R2.64+0xc], R24 ;  /* 0x00000c180200c986 */ /* 0x0003e2000c10190c */
[----:B------:R-:W-:Y:S02]  /*1320*/  ISETP.GT.U32.OR P4, PT, R8, 0x3fe, P3 ;  /* 0x000003fe0800780c */ /* 0x000fe40001f84470 */
[----:B------:R-:W-:Y:S02]  /*1330*/  LEA.HI.X.SX32 R0, R0, R13, 0x1, P5 ;  /* 0x0000000d00007211 */ /* 0x000fe400028f0eff */
[----:B------:R-:W-:Y:S02]  /*1340*/  ISETP.GT.U32.OR P5, PT, R8, 0x3fe, P2 ;  /* 0x000003fe0800780c */ /* 0x000fe400017a4470 */
[----:B------:R-:W-:-:S04]  /*1350*/  LEA R10, P6, R7, UR4, 0x2 ;  /* 0x00000004070a7c11 */ /* 0x000fc8000f8c10ff */
[----:B------:R-:W-:Y:S02]  /*1360*/  LEA.HI.X R11, R7, UR5, R0, 0x2, P6 ;  /* 0x00000005070b7c11 */ /* 0x000fe4000b0f1400 */
[----:B------:R-:W-:Y:S01]  /*1370*/  IADD3 R9, P6, PT, R9, R16, RZ ;  /* 0x0000001009097210 */ /* 0x000fe20007fde0ff */
[----:B------:R1:W-:Y:S03]  /*1380*/  @!P4 STG.E desc[UR12][R14.64+0x1000], R34 ;  /* 0x001000220e00c986 */ /* 0x0003e6000c10190c */
[----:B------:R-:W-:Y:S01]  /*1390*/  LEA.HI.X.SX32 R0, R16, R13, 0x1, P6 ;  /* 0x0000000d10007211 */ /* 0x000fe200030f0eff */
[----:B------:R1:W-:Y:S01]  /*13a0*/  @!P5 STG.E desc[UR12][R10.64+0x1000], R43 ;  /* 0x0010002b0a00d986 */ /* 0x0003e2000c10190c */
[C---:B------:R-:W-:Y:S02]  /*13b0*/  ISETP.GT.U32.OR P6, PT, R8.reuse, 0x3fe, P1 ;  /* 0x000003fe0800780c */ /* 0x040fe40000fc4470 */
[----:B------:R-:W-:-:S02]  /*13c0*/  ISETP.GT.U32.OR P5, PT, R8, 0x3fd, P0 ;  /* 0x000003fd0800780c */ /* 0x000fc400007a4470 */
[C---:B------:R-:W-:Y:S02]  /*13d0*/  LEA R16, P4, R9.reuse, UR4, 0x2 ;  /* 0x0000000409107c11 */ /* 0x040fe4000f8810ff */
[C---:B------:R-:W-:Y:S02]  /*13e0*/  ISETP.GT.U32.OR P0, PT, R8.reuse, 0x3fc, P0 ;  /* 0x000003fc0800780c */ /* 0x040fe40000704470 */
[----:B------:R-:W-:Y:S02]  /*13f0*/  LEA.HI.X R17, R9, UR5, R0, 0x2, P4 ;  /* 0x0000000509117c11 */ /* 0x000fe4000a0f1400 */
[C---:B------:R-:W-:Y:S02]  /*1400*/  ISETP.GT.U32.OR P4, PT, R8.reuse, 0x3fd, P3 ;  /* 0x000003fd0800780c */ /* 0x040fe40001f84470 */
[C---:B------:R-:W-:Y:S01]  /*1410*/  ISETP.GT.U32.OR P3, PT, R8.reuse, 0x3fc, P3 ;  /* 0x000003fc0800780c */ /* 0x040fe20001f64470 */
[----:B------:R1:W-:Y:S01]  /*1420*/  @!P6 STG.E desc[UR12][R16.64+0x1000], R30 ;  /* 0x0010001e1000e986 */ /* 0x0003e2000c10190c */
[----:B------:R-:W-:-:S02]  /*1430*/  ISETP.GT.U32.OR P6, PT, R8, 0x3fd, P2 ;  /* 0x000003fd0800780c */ /* 0x000fc400017c4470 */
[C---:B------:R-:W-:Y:S01]  /*1440*/  ISETP.GT.U32.OR P2, PT, R8.reuse, 0x3fc, P2 ;  /* 0x000003fc0800780c */ /* 0x040fe20001744470 */
[----:B------:R1:W-:Y:S01]  /*1450*/  @!P5 STG.E desc[UR12][R2.64+0x2000], R45 ;  /* 0x0020002d0200d986 */ /* 0x0003e2000c10190c */
[C---:B------:R-:W-:Y:S02]  /*1460*/  ISETP.GT.U32.OR P5, PT, R8.reuse, 0x3fd, P1 ;  /* 0x000003fd0800780c */ /* 0x040fe40000fa4470 */
[----:B------:R-:W-:-:S03]  /*1470*/  ISETP.GT.U32.OR P1, PT, R8, 0x3fc, P1 ;  /* 0x000003fc0800780c */ /* 0x000fc60000f24470 */
[----:B------:R1:W-:Y:S04]  /*1480*/  @!P4 STG.E desc[UR12][R14.64+0x2000], R36 ;  /* 0x002000240e00c986 */ /* 0x0003e8000c10190c */
[----:B------:R1:W-:Y:S04]  /*1490*/  @!P6 STG.E desc[UR12][R10.64+0x2000], R12 ;  /* 0x0020000c0a00e986 */ /* 0x0003e8000c10190c */
[----:B------:R1:W-:Y:S04]  /*14a0*/  @!P5 STG.E desc[UR12][R16.64+0x2000], R28 ;  /* 0x0020001c1000d986 */ /* 0x0003e8000c10190c */
[----:B------:R1:W-:Y:S04]  /*14b0*/  @!P0 STG.E desc[UR12][R2.64+0x3000], R35 ;  /* 0x0030002302008986 */ /* 0x0003e8000c10190c */
[----:B------:R1:W-:Y:S04]  /*14c0*/  @!P3 STG.E desc[UR12][R14.64+0x3000], R4 ;  /* 0x003000040e00b986 */ /* 0x0003e8000c10190c */
[----:B------:R1:W-:Y:S01]  /*14d0*/  @!P2 STG.E desc[UR12][R10.64+0x3000], R5 ;  /* 0x003000050a00a986 */ /* 0x0003e2000c10190c */
[----:B------:R-:W-:Y:S05]  /*14e0*/  @P1 EXIT ;  /* 0x000000000000194d */ /* 0x000fea0003800000 */
[----:B------:R-:W-:Y:S01]  /*14f0*/  STG.E desc[UR12][R16.64+0x3000], R6 ;  /* 0x0030000610007986 */ /* 0x000fe2000c10190c */
[----:B------:R-:W-:Y:S05]  /*1500*/  EXIT ;  /* 0x000000000000794d */ /* 0x000fea0003800000 */
.L_x_2:
[----:B------:R-:W-:-:S00]  /*1510*/  BRA `(.L_x_2) ;  /* 0xfffffffc00fc7947 */ /* 0x000fc0000383ffff */
[----:B------:R-:W-:-:S00]  /*1520*/  NOP ;  /* 0x0000000000007918 */ /* 0x000fc00000000000 */
        /* <DEDUP_REMOVED lines=13> */
.L_x_3:


//--------------------- .nv.shared._Z17mat_mul_reg_tiledPKfS0_Pf --------------------------
	.section	.nv.shared._Z17mat_mul_reg_tiledPKfS0_Pf,"aw",@nobits
	.sectionflags	@""
	.align	4
.nv.shared._Z17mat_mul_reg_tiledPKfS0_Pf:
	.zero		9216


//--------------------- .nv.shared.reserved.0     --------------------------
	.section	.nv.shared.reserved.0,"aw",@nobits
	.weak		__nv_reservedSMEM_offset_0_alias
	.size		__nv_reservedSMEM_offset_0_alias, 0, 64
	.other		__nv_reservedSMEM_offset_0_alias,@"STO_CUDA_RESERVED_SHARED STV_DEFAULT"
__nv_reservedSMEM_offset_0_alias:
	.zero		0
	.zero		64


//--------------------- .nv.constant0._Z17mat_mul_reg_tiledPKfS0_Pf --------------------------
	.section	.nv.constant0._Z17mat_mul_reg_tiledPKfS0_Pf,"a",@progbits
	.sectionflags	@""
	.align	4
.nv.constant0._Z17mat_mul_reg_tiledPKfS0_Pf:
	.zero		920


//--------------------- SYMBOLS --------------------------

	.type		.nv.reservedSmem.offset0,@object
	.size		.nv.reservedSmem.offset0,0x4
	.type		.nv.reservedSmem.cap,@object
	.size		.nv.reservedSmem.cap,0x4
